	.headerflags	@"EF_CUDA_TEXMODE_UNIFIED EF_CUDA_64BIT_ADDRESS EF_CUDA_ACCELERATORS EF_CUDA_SM90 EF_CUDA_VIRTUAL_SM(EF_CUDA_SM90)"
	.elftype	@"ET_EXEC"


//--------------------- .nv.info                  --------------------------
	.section	.nv.info,"",@"SHT_CUDA_INFO"
	.align	4


	//----- nvinfo : EIATTR_REGCOUNT
	.align		4
        /*0000*/ 	.byte	0x04, 0x2f
        /*0002*/ 	.short	(.L_1 - .L_0)
	.align		4
.L_0:
        /*0004*/ 	.word	index@(triton_poi_fused_silu_1)
        /*0008*/ 	.word	0x0000000e


	//----- nvinfo : EIATTR_MIN_STACK_SIZE
	.align		4
.L_1:
        /*000c*/ 	.byte	0x04, 0x12
        /*000e*/ 	.short	(.L_3 - .L_2)
	.align		4
.L_2:
        /*0010*/ 	.word	index@(triton_poi_fused_silu_1)
        /*0014*/ 	.word	0x00000000


	//----- nvinfo : EIATTR_FRAME_SIZE
	.align		4
.L_3:
        /*0018*/ 	.byte	0x04, 0x11
        /*001a*/ 	.short	(.L_5 - .L_4)
	.align		4
.L_4:
        /*001c*/ 	.word	index@(triton_poi_fused_silu_1)
        /*0020*/ 	.word	0x00000000


	//----- nvinfo : EIATTR_MIN_STACK_SIZE
	.align		4
.L_5:
        /*0024*/ 	.byte	0x04, 0x12
        /*0026*/ 	.short	(.L_7 - .L_6)
	.align		4
.L_6:
        /*0028*/ 	.word	index@(triton_poi_fused_silu_1)
        /*002c*/ 	.word	0x00000000
.L_7:


//--------------------- .nv.info.triton_poi_fused_silu_1 --------------------------
	.section	.nv.info.triton_poi_fused_silu_1,"",@"SHT_CUDA_INFO"
	.sectionflags	@""
	.align	4


	//----- nvinfo : EIATTR_CUDA_API_VERSION
	.align		4
        /*0000*/ 	.byte	0x04, 0x37
        /*0002*/ 	.short	(.L_9 - .L_8)
.L_8:
        /*0004*/ 	.word	0x0000007c


	//----- nvinfo : EIATTR_KPARAM_INFO
	.align		4
.L_9:
        /*0008*/ 	.byte	0x04, 0x17
        /*000a*/ 	.short	(.L_11 - .L_10)
.L_10:
        /*000c*/ 	.word	0x00000000
        /*0010*/ 	.short	0x0002
        /*0012*/ 	.short	0x0010
        /*0014*/ 	.byte	0x00, 0xf0, 0x11, 0x00


	//----- nvinfo : EIATTR_KPARAM_INFO
	.align		4
.L_11:
        /*0018*/ 	.byte	0x04, 0x17
        /*001a*/ 	.short	(.L_13 - .L_12)
.L_12:
        /*001c*/ 	.word	0x00000000
        /*0020*/ 	.short	0x0001
        /*0022*/ 	.short	0x0008
        /*0024*/ 	.byte	0x00, 0xf4, 0x21, 0x00


	//----- nvinfo : EIATTR_KPARAM_INFO
	.align		4
.L_13:
        /*0028*/ 	.byte	0x04, 0x17
        /*002a*/ 	.short	(.L_15 - .L_14)
.L_14:
        /*002c*/ 	.word	0x00000000
        /*0030*/ 	.short	0x0000
        /*0032*/ 	.short	0x0000
        /*0034*/ 	.byte	0x00, 0xf4, 0x21, 0x00


	//----- nvinfo : EIATTR_SPARSE_MMA_MASK
	.align		4
.L_15:
        /*0038*/ 	.byte	0x03, 0x50
        /*003a*/ 	.short	0x0000


	//----- nvinfo : EIATTR_MAXREG_COUNT
	.align		4
        /*003c*/ 	.byte	0x03, 0x1b
        /*003e*/ 	.short	0x00ff


	//----- nvinfo : EIATTR_EXIT_INSTR_OFFSETS
	.align		4
        /*0040*/ 	.byte	0x04, 0x1c
        /*0042*/ 	.short	(.L_17 - .L_16)


	//   ....[0]....
.L_16:
        /*0044*/ 	.word	0x00000290


	//   ....[1]....
        /*0048*/ 	.word	0x000002b0


	//----- nvinfo : EIATTR_REQNTID
	.align		4
.L_17:
        /*004c*/ 	.byte	0x04, 0x10
        /*004e*/ 	.short	(.L_19 - .L_18)
.L_18:
        /*0050*/ 	.word	0x00000080
        /*0054*/ 	.word	0x00000001
        /*0058*/ 	.word	0x00000001


	//----- nvinfo : EIATTR_CBANK_PARAM_SIZE
	.align		4
.L_19:
        /*005c*/ 	.byte	0x03, 0x19
        /*005e*/ 	.short	0x0014


	//----- nvinfo : EIATTR_PARAM_CBANK
	.align		4
        /*0060*/ 	.byte	0x04, 0x0a
        /*0062*/ 	.short	(.L_21 - .L_20)
	.align		4
.L_20:
        /*0064*/ 	.word	index@(.nv.constant0.triton_poi_fused_silu_1)
        /*0068*/ 	.short	0x0210
        /*006a*/ 	.short	0x0014


	//----- nvinfo : EIATTR_SW_WAR
	.align		4
.L_21:
        /*006c*/ 	.byte	0x04, 0x36
        /*006e*/ 	.short	(.L_23 - .L_22)
.L_22:
        /*0070*/ 	.word	0x00000008
.L_23:


//--------------------- .nv.callgraph             --------------------------
	.section	.nv.callgraph,"",@"SHT_CUDA_CALLGRAPH"
	.align	4
	.sectionentsize	8
	.align		4
        /*0000*/ 	.word	0x00000000
	.align		4
        /*0004*/ 	.word	0xffffffff
	.align		4
        /*0008*/ 	.word	0x00000000
	.align		4
        /*000c*/ 	.word	0xfffffffe
	.align		4
        /*0010*/ 	.word	0x00000000
	.align		4
        /*0014*/ 	.word	0xfffffffd
	.align		4
        /*0018*/ 	.word	0x00000000
	.align		4
        /*001c*/ 	.word	0xfffffffc


//--------------------- .text.triton_poi_fused_silu_1 --------------------------
	.section	.text.triton_poi_fused_silu_1,"ax",@progbits
	.align	128
        .global         triton_poi_fused_silu_1
        .type           triton_poi_fused_silu_1,@function
        .size           triton_poi_fused_silu_1,(.L_x_1 - triton_poi_fused_silu_1)
        .other          triton_poi_fused_silu_1,@"STO_CUDA_ENTRY STV_DEFAULT"
triton_poi_fused_silu_1:
.text.triton_poi_fused_silu_1:
[----:B------:R-:W0:Y:S02]  /*0000*/  LDC R1, c[0x0][0x28] ;  /* 0x00000a00ff017b82 */ /* 0x000e240000000800 */
[----:B------:R-:W1:Y:S01]  /*0010*/  S2R R0, SR_TID.X ;  /* 0x0000000000007919 */ /* 0x000e620000002100 */
[----:B------:R-:W2:Y:S01]  /*0020*/  LDC.64 R4, c[0x0][0x210] ;  /* 0x00008400ff047b82 */ /* 0x000ea20000000a00 */
[----:B------:R-:W-:Y:S01]  /*0030*/  CS2R R2, SRZ ;  /* 0x0000000000027805 */ /* 0x000fe2000001ff00 */
[----:B------:R-:W-:Y:S01]  /*0040*/  ULDC.64 UR4, c[0x0][0x208] ;  /* 0x0000820000047ab9 */ /* 0x000fe20000000a00 */
[----:B------:R-:W3:Y:S01]  /*0050*/  S2R R7, SR_CTAID.X ;  /* 0x0000000000077919 */ /* 0x000ee20000002500 */
[----:B-1----:R-:W-:-:S04]  /*0060*/  SHF.L.U32 R0, R0, 0x1, RZ ;  /* 0x0000000100007819 */ /* 0x002fc800000006ff */
[----:B------:R-:W-:-:S04]  /*0070*/  LOP3.LUT R0, R0, 0xfe, RZ, 0xc0, !PT ;  /* 0x000000fe00007812 */ /* 0x000fc800078ec0ff */
[----:B---3--:R-:W-:-:S04]  /*0080*/  LEA R7, R7, R0, 0x8 ;  /* 0x0000000007077211 */ /* 0x008fc800078e40ff */
[C---:B------:R-:W-:Y:S01]  /*0090*/  ISETP.GE.AND P0, PT, R7.reuse, 0x200, PT ;  /* 0x000002000700780c */ /* 0x040fe20003f06270 */
[----:B--2---:R-:W-:-:S12]  /*00a0*/  IMAD.WIDE R4, R7, 0x4, R4 ;  /* 0x0000000407047825 */ /* 0x004fd800078e0204 */
[----:B------:R1:W2:Y:S02]  /*00b0*/  @!P0 LDG.E.64 R2, desc[UR4][R4.64] ;  /* 0x0000000404028981 */ /* 0x0002a4000c1e1b00 */
[----:B-1----:R-:W1:Y:S02]  /*00c0*/  LDC.64 R4, c[0x0][0x218] ;  /* 0x00008600ff047b82 */ /* 0x002e640000000a00 */
[----:B-1----:R-:W-:-:S04]  /*00d0*/  IMAD.WIDE R4, R7, 0x4, R4 ;  /* 0x0000000407047825 */ /* 0x002fc800078e0204 */
[----:B--2---:R-:W-:-:S04]  /*00e0*/  FADD R0, RZ, -R2 ;  /* 0x80000002ff007221 */ /* 0x004fc80000000000 */
[----:B------:R-:W-:Y:S01]  /*00f0*/  FMUL R6, R0, 1.4426950216293334961 ;  /* 0x3fb8aa3b00067820 */ /* 0x000fe20000400000 */
[----:B------:R-:W-:-:S04]  /*0100*/  FADD R0, RZ, -R3 ;  /* 0x80000003ff007221 */ /* 0x000fc80000000000 */
[----:B------:R-:W-:Y:S01]  /*0110*/  FMUL R8, R0, 1.4426950216293334961 ;  /* 0x3fb8aa3b00087820 */ /* 0x000fe20000400000 */
[----:B------:R-:W-:-:S04]  /*0120*/  FSETP.GEU.AND P1, PT, R6, -126, PT ;  /* 0xc2fc00000600780b */ /* 0x000fc80003f2e000 */
[----:B------:R-:W-:-:S09]  /*0130*/  FSETP.GEU.AND P2, PT, R8, -126, PT ;  /* 0xc2fc00000800780b */ /* 0x000fd20003f4e000 */
[----:B------:R-:W-:-:S04]  /*0140*/  @!P1 FMUL R6, R6, 0.5 ;  /* 0x3f00000006069820 */ /* 0x000fc80000400000 */
[----:B------:R-:W-:Y:S01]  /*0150*/  @!P2 FMUL R8, R8, 0.5 ;  /* 0x3f0000000808a820 */ /* 0x000fe20000400000 */
[----:B------:R1:W2:Y:S08]  /*0160*/  MUFU.EX2 R0, R6 ;  /* 0x0000000600007308 */ /* 0x0002b00000000800 */
[----:B------:R-:W3:Y:S01]  /*0170*/  MUFU.EX2 R9, R8 ;  /* 0x0000000800097308 */ /* 0x000ee20000000800 */
[----:B-1----:R-:W-:Y:S01]  /*0180*/  HFMA2.MMA R6, -RZ, RZ, 1.625, 0 ;  /* 0x3e800000ff067435 */ /* 0x002fe200000001ff */
[----:B--2---:R-:W-:-:S04]  /*0190*/  @!P1 FMUL R0, R0, R0 ;  /* 0x0000000000009220 */ /* 0x004fc80000400000 */
[----:B------:R-:W-:Y:S01]  /*01a0*/  FADD R0, R0, 1 ;  /* 0x3f80000000007421 */ /* 0x000fe20000000000 */
[----:B---3--:R-:W-:-:S04]  /*01b0*/  @!P2 FMUL R9, R9, R9 ;  /* 0x000000090909a220 */ /* 0x008fc80000400000 */
[----:B------:R-:W-:Y:S01]  /*01c0*/  FSETP.GT.AND P1, PT, R0, 8.50705917302346158658e+37, PT ;  /* 0x7e8000000000780b */ /* 0x000fe20003f24000 */
[----:B------:R-:W-:-:S03]  /*01d0*/  FADD R9, R9, 1 ;  /* 0x3f80000009097421 */ /* 0x000fc60000000000 */
[----:B------:R-:W-:Y:S02]  /*01e0*/  FSEL R11, R6, 1, P1 ;  /* 0x3f800000060b7808 */ /* 0x000fe40000800000 */
[----:B------:R-:W-:-:S04]  /*01f0*/  FSETP.GT.AND P2, PT, R9, 8.50705917302346158658e+37, PT ;  /* 0x7e8000000900780b */ /* 0x000fc80003f44000 */
[----:B------:R-:W-:-:S03]  /*0200*/  FSEL R6, R6, 1, P2 ;  /* 0x3f80000006067808 */ /* 0x000fc60001000000 */
[----:B------:R-:W-:-:S06]  /*0210*/  @P1 FMUL R0, R0, 0.25 ;  /* 0x3e80000000001820 */ /* 0x000fcc0000400000 */
[----:B------:R-:W1:Y:S01]  /*0220*/  MUFU.RCP R0, R0 ;  /* 0x0000000000007308 */ /* 0x000e620000001000 */
[----:B------:R-:W-:-:S07]  /*0230*/  @P2 FMUL R9, R9, 0.25 ;  /* 0x3e80000009092820 */ /* 0x000fce0000400000 */
[----:B------:R-:W2:Y:S01]  /*0240*/  MUFU.RCP R9, R9 ;  /* 0x0000000900097308 */ /* 0x000ea20000001000 */
[----:B-1----:R-:W-:-:S04]  /*0250*/  FMUL R11, R0, R11 ;  /* 0x0000000b000b7220 */ /* 0x002fc80000400000 */
[----:B------:R-:W-:Y:S01]  /*0260*/  FMUL R2, R11, R2 ;  /* 0x000000020b027220 */ /* 0x000fe20000400000 */
[----:B--2---:R-:W-:-:S04]  /*0270*/  FMUL R6, R9, R6 ;  /* 0x0000000609067220 */ /* 0x004fc80000400000 */
[----:B------:R-:W-:Y:S01]  /*0280*/  FMUL R3, R6, R3 ;  /* 0x0000000306037220 */ /* 0x000fe20000400000 */
[----:B------:R-:W-:Y:S06]  /*0290*/  @P0 EXIT ;  /* 0x000000000000094d */ /* 0x000fec0003800000 */
[----:B------:R-:W-:Y:S01]  /*02a0*/  STG.E.64 desc[UR4][R4.64], R2 ;  /* 0x0000000204007986 */ /* 0x000fe2000c101b04 */
[----:B------:R-:W-:Y:S05]  /*02b0*/  EXIT ;  /* 0x000000000000794d */ /* 0x000fea0003800000 */
.L_x_0:
[----:B------:R-:W-:-:S00]  /*02c0*/  BRA `(.L_x_0) ;  /* 0xfffffffc00fc7947 */ /* 0x000fc0000383ffff */
[----:B------:R-:W-:-:S00]  /*02d0*/  NOP ;  /* 0x0000000000007918 */ /* 0x000fc00000000000 */
        /* <DEDUP_REMOVED lines=10> */
.L_x_1:


//--------------------- .nv.constant0.triton_poi_fused_silu_1 --------------------------
	.section	.nv.constant0.triton_poi_fused_silu_1,"a",@progbits
	.sectionflags	@""
	.align	4
.nv.constant0.triton_poi_fused_silu_1:
	.zero		548
